	.headerflags	@"EF_CUDA_TEXMODE_UNIFIED EF_CUDA_64BIT_ADDRESS EF_CUDA_ACCELERATORS EF_CUDA_SM90 EF_CUDA_VIRTUAL_SM(EF_CUDA_SM90)"
	.elftype	@"ET_EXEC"


//--------------------- .nv.info                  --------------------------
	.section	.nv.info,"",@"SHT_CUDA_INFO"
	.align	4


	//----- nvinfo : EIATTR_REGCOUNT
	.align		4
        /*0000*/ 	.byte	0x04, 0x2f
        /*0002*/ 	.short	(.L_3 - .L_2)
	.align		4
.L_2:
        /*0004*/ 	.word	index@(triton_poi_fused__native_batch_norm_legit_no_training_avg_pool2d_relu_10)
        /*0008*/ 	.word	0x0000001f


	//----- nvinfo : EIATTR_MIN_STACK_SIZE
	.align		4
.L_3:
        /*000c*/ 	.byte	0x04, 0x12
        /*000e*/ 	.short	(.L_5 - .L_4)
	.align		4
.L_4:
        /*0010*/ 	.word	index@(triton_poi_fused__native_batch_norm_legit_no_training_avg_pool2d_relu_10)
        /*0014*/ 	.word	0x00000000


	//----- nvinfo : EIATTR_FRAME_SIZE
	.align		4
.L_5:
        /*0018*/ 	.byte	0x04, 0x11
        /*001a*/ 	.short	(.L_7 - .L_6)
	.align		4
.L_6:
        /*001c*/ 	.word	index@(triton_poi_fused__native_batch_norm_legit_no_training_avg_pool2d_relu_10)
        /*0020*/ 	.word	0x00000000


	//----- nvinfo : EIATTR_MIN_STACK_SIZE
	.align		4
.L_7:
        /*0024*/ 	.byte	0x04, 0x12
        /*0026*/ 	.short	(.L_9 - .L_8)
	.align		4
.L_8:
        /*0028*/ 	.word	index@(triton_poi_fused__native_batch_norm_legit_no_training_avg_pool2d_relu_10)
        /*002c*/ 	.word	0x00000000
.L_9:


//--------------------- .nv.info.triton_poi_fused__native_batch_norm_legit_no_training_avg_pool2d_relu_10 --------------------------
	.section	.nv.info.triton_poi_fused__native_batch_norm_legit_no_training_avg_pool2d_relu_10,"",@"SHT_CUDA_INFO"
	.sectionflags	@""
	.align	4


	//----- nvinfo : EIATTR_CUDA_API_VERSION
	.align		4
        /*0000*/ 	.byte	0x04, 0x37
        /*0002*/ 	.short	(.L_11 - .L_10)
.L_10:
        /*0004*/ 	.word	0x0000007c


	//----- nvinfo : EIATTR_KPARAM_INFO
	.align		4
.L_11:
        /*0008*/ 	.byte	0x04, 0x17
        /*000a*/ 	.short	(.L_13 - .L_12)
.L_12:
        /*000c*/ 	.word	0x00000000
        /*0010*/ 	.short	0x000c
        /*0012*/ 	.short	0x0060
        /*0014*/ 	.byte	0x00, 0xf0, 0x11, 0x00


	//----- nvinfo : EIATTR_KPARAM_INFO
	.align		4
.L_13:
        /*0018*/ 	.byte	0x04, 0x17
        /*001a*/ 	.short	(.L_15 - .L_14)
.L_14:
        /*001c*/ 	.word	0x00000000
        /*0020*/ 	.short	0x000b
        /*0022*/ 	.short	0x0058
        /*0024*/ 	.byte	0x00, 0xf4, 0x21, 0x00


	//----- nvinfo : EIATTR_KPARAM_INFO
	.align		4
.L_15:
        /*0028*/ 	.byte	0x04, 0x17
        /*002a*/ 	.short	(.L_17 - .L_16)
.L_16:
        /*002c*/ 	.word	0x00000000
        /*0030*/ 	.short	0x000a
        /*0032*/ 	.short	0x0050
        /*0034*/ 	.byte	0x00, 0xf4, 0x21, 0x00


	//----- nvinfo : EIATTR_KPARAM_INFO
	.align		4
.L_17:
        /*0038*/ 	.byte	0x04, 0x17
        /*003a*/ 	.short	(.L_19 - .L_18)
.L_18:
        /*003c*/ 	.word	0x00000000
        /*0040*/ 	.short	0x0009
        /*0042*/ 	.short	0x0048
        /*0044*/ 	.byte	0x00, 0xf4, 0x21, 0x00


	//----- nvinfo : EIATTR_KPARAM_INFO
	.align		4
.L_19:
        /*0048*/ 	.byte	0x04, 0x17
        /*004a*/ 	.short	(.L_21 - .L_20)
.L_20:
        /*004c*/ 	.word	0x00000000
        /*0050*/ 	.short	0x0008
        /*0052*/ 	.short	0x0040
        /*0054*/ 	.byte	0x00, 0xf4, 0x21, 0x00


	//----- nvinfo : EIATTR_KPARAM_INFO
	.align		4
.L_21:
        /*0058*/ 	.byte	0x04, 0x17
        /*005a*/ 	.short	(.L_23 - .L_22)
.L_22:
        /*005c*/ 	.word	0x00000000
        /*0060*/ 	.short	0x0007
        /*0062*/ 	.short	0x0038
        /*0064*/ 	.byte	0x00, 0xf4, 0x21, 0x00


	//----- nvinfo : EIATTR_KPARAM_INFO
	.align		4
.L_23:
        /*0068*/ 	.byte	0x04, 0x17
        /*006a*/ 	.short	(.L_25 - .L_24)
.L_24:
        /*006c*/ 	.word	0x00000000
        /*0070*/ 	.short	0x0006
        /*0072*/ 	.short	0x0030
        /*0074*/ 	.byte	0x00, 0xf4, 0x21, 0x00


	//----- nvinfo : EIATTR_KPARAM_INFO
	.align		4
.L_25:
        /*0078*/ 	.byte	0x04, 0x17
        /*007a*/ 	.short	(.L_27 - .L_26)
.L_26:
        /*007c*/ 	.word	0x00000000
        /*0080*/ 	.short	0x0005
        /*0082*/ 	.short	0x0028
        /*0084*/ 	.byte	0x00, 0xf4, 0x21, 0x00


	//----- nvinfo : EIATTR_KPARAM_INFO
	.align		4
.L_27:
        /*0088*/ 	.byte	0x04, 0x17
        /*008a*/ 	.short	(.L_29 - .L_28)
.L_28:
        /*008c*/ 	.word	0x00000000
        /*0090*/ 	.short	0x0004
        /*0092*/ 	.short	0x0020
        /*0094*/ 	.byte	0x00, 0xf4, 0x21, 0x00


	//----- nvinfo : EIATTR_KPARAM_INFO
	.align		4
.L_29:
        /*0098*/ 	.byte	0x04, 0x17
        /*009a*/ 	.short	(.L_31 - .L_30)
.L_30:
        /*009c*/ 	.word	0x00000000
        /*00a0*/ 	.short	0x0003
        /*00a2*/ 	.short	0x0018
        /*00a4*/ 	.byte	0x00, 0xf4, 0x21, 0x00


	//----- nvinfo : EIATTR_KPARAM_INFO
	.align		4
.L_31:
        /*00a8*/ 	.byte	0x04, 0x17
        /*00aa*/ 	.short	(.L_33 - .L_32)
.L_32:
        /*00ac*/ 	.word	0x00000000
        /*00b0*/ 	.short	0x0002
        /*00b2*/ 	.short	0x0010
        /*00b4*/ 	.byte	0x00, 0xf4, 0x21, 0x00


	//----- nvinfo : EIATTR_KPARAM_INFO
	.align		4
.L_33:
        /*00b8*/ 	.byte	0x04, 0x17
        /*00ba*/ 	.short	(.L_35 - .L_34)
.L_34:
        /*00bc*/ 	.word	0x00000000
        /*00c0*/ 	.short	0x0001
        /*00c2*/ 	.short	0x0008
        /*00c4*/ 	.byte	0x00, 0xf4, 0x21, 0x00


	//----- nvinfo : EIATTR_KPARAM_INFO
	.align		4
.L_35:
        /*00c8*/ 	.byte	0x04, 0x17
        /*00ca*/ 	.short	(.L_37 - .L_36)
.L_36:
        /*00cc*/ 	.word	0x00000000
        /*00d0*/ 	.short	0x0000
        /*00d2*/ 	.short	0x0000
        /*00d4*/ 	.byte	0x00, 0xf4, 0x21, 0x00


	//----- nvinfo : EIATTR_SPARSE_MMA_MASK
	.align		4
.L_37:
        /*00d8*/ 	.byte	0x03, 0x50
        /*00da*/ 	.short	0x0000


	//----- nvinfo : EIATTR_MAXREG_COUNT
	.align		4
        /*00dc*/ 	.byte	0x03, 0x1b
        /*00de*/ 	.short	0x00ff


	//----- nvinfo : EIATTR_EXIT_INSTR_OFFSETS
	.align		4
        /*00e0*/ 	.byte	0x04, 0x1c
        /*00e2*/ 	.short	(.L_39 - .L_38)


	//   ....[0]....
.L_38:
        /*00e4*/ 	.word	0x00000880


	//----- nvinfo : EIATTR_REQNTID
	.align		4
.L_39:
        /*00e8*/ 	.byte	0x04, 0x10
        /*00ea*/ 	.short	(.L_41 - .L_40)
.L_40:
        /*00ec*/ 	.word	0x00000080
        /*00f0*/ 	.word	0x00000001
        /*00f4*/ 	.word	0x00000001


	//----- nvinfo : EIATTR_CBANK_PARAM_SIZE
	.align		4
.L_41:
        /*00f8*/ 	.byte	0x03, 0x19
        /*00fa*/ 	.short	0x0064


	//----- nvinfo : EIATTR_PARAM_CBANK
	.align		4
        /*00fc*/ 	.byte	0x04, 0x0a
        /*00fe*/ 	.short	(.L_43 - .L_42)
	.align		4
.L_42:
        /*0100*/ 	.word	index@(.nv.constant0.triton_poi_fused__native_batch_norm_legit_no_training_avg_pool2d_relu_10)
        /*0104*/ 	.short	0x0210
        /*0106*/ 	.short	0x0064


	//----- nvinfo : EIATTR_SW_WAR
	.align		4
.L_43:
        /*0108*/ 	.byte	0x04, 0x36
        /*010a*/ 	.short	(.L_45 - .L_44)
.L_44:
        /*010c*/ 	.word	0x00000008
.L_45:


//--------------------- .nv.callgraph             --------------------------
	.section	.nv.callgraph,"",@"SHT_CUDA_CALLGRAPH"
	.align	4
	.sectionentsize	8
	.align		4
        /*0000*/ 	.word	0x00000000
	.align		4
        /*0004*/ 	.word	0xffffffff
	.align		4
        /*0008*/ 	.word	0x00000000
	.align		4
        /*000c*/ 	.word	0xfffffffe
	.align		4
        /*0010*/ 	.word	0x00000000
	.align		4
        /*0014*/ 	.word	0xfffffffd
	.align		4
        /*0018*/ 	.word	0x00000000
	.align		4
        /*001c*/ 	.word	0xfffffffc


//--------------------- .nv.constant4             --------------------------
	.section	.nv.constant4,"a",@progbits
	.align	8
	.align		8
.nv.constant4:
        /*0000*/ 	.dword	_$_str
	.align		8
        /*0008*/ 	.dword	_$_str_$_2


//--------------------- .text.triton_poi_fused__native_batch_norm_legit_no_training_avg_pool2d_relu_10 --------------------------
	.section	.text.triton_poi_fused__native_batch_norm_legit_no_training_avg_pool2d_relu_10,"ax",@progbits
	.align	128
        .global         triton_poi_fused__native_batch_norm_legit_no_training_avg_pool2d_relu_10
        .type           triton_poi_fused__native_batch_norm_legit_no_training_avg_pool2d_relu_10,@function
        .size           triton_poi_fused__native_batch_norm_legit_no_training_avg_pool2d_relu_10,(.L_x_1 - triton_poi_fused__native_batch_norm_legit_no_training_avg_pool2d_relu_10)
        .other          triton_poi_fused__native_batch_norm_legit_no_training_avg_pool2d_relu_10,@"STO_CUDA_ENTRY STV_DEFAULT"
triton_poi_fused__native_batch_norm_legit_no_training_avg_pool2d_relu_10:
.text.triton_poi_fused__native_batch_norm_legit_no_training_avg_pool2d_relu_10:
[----:B------:R-:W-:Y:S01]  /*0000*/  LDC R1, c[0x0][0x28] ;  /* 0x00000a00ff017b82 */ /* 0x000fe20000000800 */
[----:B------:R-:W1:Y:S07]  /*0010*/  S2R R0, SR_TID.X ;  /* 0x0000000000007919 */ /* 0x000e6e0000002100 */
[----:B------:R-:W2:Y:S01]  /*0020*/  LDC.64 R2, c[0x0][0x220] ;  /* 0x00008800ff027b82 */ /* 0x000ea20000000a00 */
[----:B------:R-:W-:Y:S01]  /*0030*/  ULDC.64 UR4, c[0x0][0x208] ;  /* 0x0000820000047ab9 */ /* 0x000fe20000000a00 */
[----:B------:R-:W3:Y:S06]  /*0040*/  S2R R7, SR_CTAID.X ;  /* 0x0000000000077919 */ /* 0x000eec0000002500 */
[----:B------:R-:W4:Y:S08]  /*0050*/  LDC.64 R12, c[0x0][0x210] ;  /* 0x00008400ff0c7b82 */ /* 0x000f300000000a00 */
[----:B------:R-:W5:Y:S08]  /*0060*/  LDC.64 R14, c[0x0][0x218] ;  /* 0x00008600ff0e7b82 */ /* 0x000f700000000a00 */
[----:B------:R-:W4:Y:S01]  /*0070*/  LDC.64 R18, c[0x0][0x228] ;  /* 0x00008a00ff127b82 */ /* 0x000f220000000a00 */
[----:B-1----:R-:W-:-:S07]  /*0080*/  SHF.L.U32 R0, R0, 0x1, RZ ;  /* 0x0000000100007819 */ /* 0x002fce00000006ff */
[----:B------:R-:W1:Y:S01]  /*0090*/  LDC.64 R20, c[0x0][0x230] ;  /* 0x00008c00ff147b82 */ /* 0x000e620000000a00 */
[----:B------:R-:W-:-:S04]  /*00a0*/  LOP3.LUT R0, R0, 0xfe, RZ, 0xc0, !PT ;  /* 0x000000fe00007812 */ /* 0x000fc800078ec0ff */
[----:B---3--:R-:W-:-:S03]  /*00b0*/  LEA R0, R7, R0, 0x8 ;  /* 0x0000000007007211 */ /* 0x008fc600078e40ff */
[----:B------:R-:W3:Y:S01]  /*00c0*/  LDC.64 R22, c[0x0][0x248] ;  /* 0x00009200ff167b82 */ /* 0x000ee20000000a00 */
[----:B------:R-:W-:Y:S02]  /*00d0*/  SHF.R.S32.HI R7, RZ, 0x17, R7 ;  /* 0x00000017ff077819 */ /* 0x000fe40000011407 */
[----:B------:R-:W-:Y:S02]  /*00e0*/  SHF.R.S32.HI R5, RZ, 0x1f, R0 ;  /* 0x0000001fff057819 */ /* 0x000fe40000011400 */
[----:B------:R-:W-:Y:S02]  /*00f0*/  SGXT R7, R7, 0x1 ;  /* 0x000000010707781a */ /* 0x000fe40000000200 */
[-C--:B------:R-:W-:Y:S01]  /*0100*/  LEA.HI R6, R5, R0.reuse, RZ, 0x4 ;  /* 0x0000000005067211 */ /* 0x080fe200078f20ff */
[----:B------:R-:W1:Y:S01]  /*0110*/  LDC.64 R24, c[0x0][0x250] ;  /* 0x00009400ff187b82 */ /* 0x000e620000000a00 */
[----:B------:R-:W-:Y:S02]  /*0120*/  LEA.HI R8, R7, R0, RZ, 0x9 ;  /* 0x0000000007087211 */ /* 0x000fe400078f48ff */
[----:B------:R-:W-:-:S02]  /*0130*/  LOP3.LUT R27, R6, 0xfffffff0, RZ, 0xc0, !PT ;  /* 0xfffffff0061b7812 */ /* 0x000fc400078ec0ff */
[----:B------:R-:W-:Y:S02]  /*0140*/  SHF.R.S32.HI R6, RZ, 0x4, R6 ;  /* 0x00000004ff067819 */ /* 0x000fe40000011406 */
[----:B------:R-:W-:Y:S01]  /*0150*/  IADD3 R27, R0, -R27, RZ ;  /* 0x8000001b001b7210 */ /* 0x000fe20007ffe0ff */
[----:B------:R-:W1:Y:S04]  /*0160*/  LDC.64 R4, c[0x0][0x240] ;  /* 0x00009000ff047b82 */ /* 0x000e680000000a00 */
[----:B--2---:R-:W-:Y:S01]  /*0170*/  IMAD.WIDE R2, R27, 0x4, R2 ;  /* 0x000000041b027825 */ /* 0x004fe200078e0202 */
[----:B------:R-:W-:Y:S02]  /*0180*/  LEA.HI R7, R6, R6, RZ, 0x5 ;  /* 0x0000000606077211 */ /* 0x000fe400078f28ff */
[----:B------:R-:W-:-:S03]  /*0190*/  SHF.L.U32 R8, R8, 0x2, RZ ;  /* 0x0000000208087819 */ /* 0x000fc600000006ff */
[----:B------:R-:W2:Y:S01]  /*01a0*/  LDG.E.EL.64 R2, desc[UR4][R2.64] ;  /* 0x0000000402027981 */ /* 0x000ea2000c2e1b00 */
[----:B------:R-:W-:Y:S02]  /*01b0*/  LOP3.LUT R7, R7, 0x7ffffe0, RZ, 0xc0, !PT ;  /* 0x07ffffe007077812 */ /* 0x000fe400078ec0ff */
[----:B------:R-:W-:Y:S02]  /*01c0*/  LOP3.LUT R8, R8, 0xfffff800, RZ, 0xc0, !PT ;  /* 0xfffff80008087812 */ /* 0x000fe400078ec0ff */
[----:B------:R-:W-:Y:S02]  /*01d0*/  IADD3 R7, R6, -R7, RZ ;  /* 0x8000000706077210 */ /* 0x000fe40007ffe0ff */
[----:B------:R-:W-:Y:S01]  /*01e0*/  IADD3 R8, R27, R8, RZ ;  /* 0x000000081b087210 */ /* 0x000fe20007ffe0ff */
[----:B01----:R-:W-:-:S06]  /*01f0*/  IMAD.WIDE R4, R27, 0x4, R4 ;  /* 0x000000041b047825 */ /* 0x003fcc00078e0204 */
[----:B------:R-:W2:Y:S01]  /*0200*/  LDG.E.EL.64 R4, desc[UR4][R4.64] ;  /* 0x0000000404047981 */ /* 0x000ea2000c2e1b00 */
[----:B------:R-:W-:-:S04]  /*0210*/  LEA R17, R7, R8, 0x5 ;  /* 0x0000000807117211 */ /* 0x000fc800078e28ff */
[----:B------:R-:W-:Y:S01]  /*0220*/  IADD3 R9, R17, 0x10, RZ ;  /* 0x0000001011097810 */ /* 0x000fe20007ffe0ff */
[----:B----4-:R-:W-:-:S04]  /*0230*/  IMAD.WIDE R6, R17, 0x4, R12 ;  /* 0x0000000411067825 */ /* 0x010fc800078e020c */
[----:B------:R-:W-:Y:S02]  /*0240*/  IMAD.WIDE R8, R9, 0x4, R12 ;  /* 0x0000000409087825 */ /* 0x000fe400078e020c */
[----:B------:R-:W4:Y:S01]  /*0250*/  LDG.E.64 R6, desc[UR4][R6.64] ;  /* 0x0000000406067981 */ /* 0x000f22000c1e1b00 */
[----:B------:R-:W-:-:S03]  /*0260*/  IADD3 R11, R17, 0x400, RZ ;  /* 0x00000400110b7810 */ /* 0x000fc60007ffe0ff */
[----:B------:R-:W4:Y:S01]  /*0270*/  LDG.E.64 R8, desc[UR4][R8.64] ;  /* 0x0000000408087981 */ /* 0x000f22000c1e1b00 */
[----:B------:R-:W-:Y:S01]  /*0280*/  IADD3 R17, R17, 0x410, RZ ;  /* 0x0000041011117810 */ /* 0x000fe20007ffe0ff */
[----:B------:R-:W-:-:S04]  /*0290*/  IMAD.WIDE R10, R11, 0x4, R12 ;  /* 0x000000040b0a7825 */ /* 0x000fc800078e020c */
[----:B------:R-:W-:Y:S02]  /*02a0*/  IMAD.WIDE R12, R17, 0x4, R12 ;  /* 0x00000004110c7825 */ /* 0x000fe400078e020c */
[----:B------:R-:W0:Y:S01]  /*02b0*/  LDC.64 R16, c[0x0][0x238] ;  /* 0x00008e00ff107b82 */ /* 0x000e220000000a00 */
[----:B------:R-:W4:Y:S01]  /*02c0*/  LDG.E.64 R10, desc[UR4][R10.64] ;  /* 0x000000040a0a7981 */ /* 0x000f22000c1e1b00 */
[----:B-----5:R-:W-:-:S03]  /*02d0*/  IMAD.WIDE R14, R27, 0x4, R14 ;  /* 0x000000041b0e7825 */ /* 0x020fc600078e020e */
[----:B------:R-:W5:Y:S04]  /*02e0*/  LDG.E.64 R12, desc[UR4][R12.64] ;  /* 0x000000040c0c7981 */ /* 0x000f68000c1e1b00 */
[----:B------:R-:W5:Y:S01]  /*02f0*/  LDG.E.EL.64 R14, desc[UR4][R14.64] ;  /* 0x000000040e0e7981 */ /* 0x000f62000c2e1b00 */
[----:B------:R-:W-:-:S04]  /*0300*/  IMAD.WIDE R18, R27, 0x4, R18 ;  /* 0x000000041b127825 */ /* 0x000fc800078e0212 */
[C---:B------:R-:W-:Y:S02]  /*0310*/  IMAD.WIDE R20, R27.reuse, 0x4, R20 ;  /* 0x000000041b147825 */ /* 0x040fe400078e0214 */
[----:B------:R-:W5:Y:S04]  /*0320*/  LDG.E.EL.64 R18, desc[UR4][R18.64] ;  /* 0x0000000412127981 */ /* 0x000f68000c2e1b00 */
[----:B------:R-:W5:Y:S01]  /*0330*/  LDG.E.EL.64 R20, desc[UR4][R20.64] ;  /* 0x0000000414147981 */ /* 0x000f62000c2e1b00 */
[----:B0-----:R-:W-:-:S06]  /*0340*/  IMAD.WIDE R16, R27, 0x4, R16 ;  /* 0x000000041b107825 */ /* 0x001fcc00078e0210 */
[----:B------:R-:W5:Y:S01]  /*0350*/  LDG.E.EL.64 R16, desc[UR4][R16.64] ;  /* 0x0000000410107981 */ /* 0x000f62000c2e1b00 */
[----:B---3--:R-:W-:-:S04]  /*0360*/  IMAD.WIDE R22, R27, 0x4, R22 ;  /* 0x000000041b167825 */ /* 0x008fc800078e0216 */
[----:B------:R-:W-:Y:S02]  /*0370*/  IMAD.WIDE R24, R27, 0x4, R24 ;  /* 0x000000041b187825 */ /* 0x000fe400078e0218 */
[----:B------:R-:W3:Y:S04]  /*0380*/  LDG.E.EL.64 R22, desc[UR4][R22.64] ;  /* 0x0000000416167981 */ /* 0x000ee8000c2e1b00 */
[----:B------:R-:W3:Y:S01]  /*0390*/  LDG.E.EL.64 R24, desc[UR4][R24.64] ;  /* 0x0000000418187981 */ /* 0x000ee2000c2e1b00 */
[----:B--2---:R-:W-:Y:S01]  /*03a0*/  FADD R3, R3, 9.9999997473787516356e-06 ;  /* 0x3727c5ac03037421 */ /* 0x004fe20000000000 */
[----:B------:R-:W-:-:S03]  /*03b0*/  FADD R27, R2, 9.9999997473787516356e-06 ;  /* 0x3727c5ac021b7421 */ /* 0x000fc60000000000 */
[----:B------:R-:W0:Y:S08]  /*03c0*/  MUFU.SQRT R2, R3 ;  /* 0x0000000300027308 */ /* 0x000e300000002000 */
[----:B------:R-:W1:Y:S01]  /*03d0*/  MUFU.SQRT R27, R27 ;  /* 0x0000001b001b7308 */ /* 0x000e620000002000 */
[----:B------:R-:W-:-:S07]  /*03e0*/  FADD R4, R4, 9.9999997473787516356e-06 ;  /* 0x3727c5ac04047421 */ /* 0x000fce0000000000 */
[----:B------:R-:W2:Y:S01]  /*03f0*/  MUFU.SQRT R4, R4 ;  /* 0x0000000400047308 */ /* 0x000ea20000002000 */
[C---:B0-----:R-:W-:Y:S01]  /*0400*/  FSETP.GT.AND P5, PT, R2.reuse, 8.50705917302346158658e+37, PT ;  /* 0x7e8000000200780b */ /* 0x041fe20003fa4000 */
[----:B------:R-:W-:Y:S01]  /*0410*/  FADD R5, R5, 9.9999997473787516356e-06 ;  /* 0x3727c5ac05057421 */ /* 0x000fe20000000000 */
[----:B-1----:R-:W-:Y:S02]  /*0420*/  FSETP.GT.AND P6, PT, R27, 8.50705917302346158658e+37, PT ;  /* 0x7e8000001b00780b */ /* 0x002fe40003fc4000 */
[----:B------:R-:W-:-:S03]  /*0430*/  FSETP.GEU.AND P3, PT, R2, 1.175494350822287508e-38, PT ;  /* 0x008000000200780b */ /* 0x000fc60003f6e000 */
[----:B------:R-:W0:Y:S01]  /*0440*/  MUFU.SQRT R26, R5 ;  /* 0x00000005001a7308 */ /* 0x000e220000002000 */
[----:B------:R-:W-:Y:S02]  /*0450*/  FSETP.GEU.AND P4, PT, R27, 1.175494350822287508e-38, PT ;  /* 0x008000001b00780b */ /* 0x000fe40003f8e000 */
[C---:B--2---:R-:W-:Y:S02]  /*0460*/  FSETP.GT.AND P2, PT, R4.reuse, 8.50705917302346158658e+37, PT ;  /* 0x7e8000000400780b */ /* 0x044fe40003f44000 */
[----:B------:R-:W-:Y:S01]  /*0470*/  FSETP.GEU.AND P1, PT, R4, 1.175494350822287508e-38, PT ;  /* 0x008000000400780b */ /* 0x000fe20003f2e000 */
[----:B----4-:R-:W-:Y:S01]  /*0480*/  FADD R28, R7, R9 ;  /* 0x00000009071c7221 */ /* 0x010fe20000000000 */
[----:B------:R-:W-:Y:S01]  /*0490*/  FADD R7, R6, R8 ;  /* 0x0000000806077221 */ /* 0x000fe20000000000 */
[----:B------:R-:W-:Y:S01]  /*04a0*/  @P5 FMUL R2, R2, 0.25 ;  /* 0x3e80000002025820 */ /* 0x000fe20000400000 */
[----:B------:R-:W-:Y:S01]  /*04b0*/  HFMA2.MMA R6, -RZ, RZ, 1.625, 0 ;  /* 0x3e800000ff067435 */ /* 0x000fe200000001ff */
[----:B------:R-:W-:-:S02]  /*04c0*/  @P6 FMUL R27, R27, 0.25 ;  /* 0x3e8000001b1b6820 */ /* 0x000fc40000400000 */
[----:B------:R-:W-:Y:S01]  /*04d0*/  @!P3 FMUL R2, R2, 16777216 ;  /* 0x4b8000000202b820 */ /* 0x000fe20000400000 */
[----:B0-----:R-:W-:Y:S01]  /*04e0*/  FSETP.GT.AND P0, PT, R26, 8.50705917302346158658e+37, PT ;  /* 0x7e8000001a00780b */ /* 0x001fe20003f04000 */
[----:B------:R-:W-:Y:S02]  /*04f0*/  @!P4 FMUL R27, R27, 16777216 ;  /* 0x4b8000001b1bc820 */ /* 0x000fe40000400000 */
[----:B------:R-:W-:Y:S02]  /*0500*/  @P2 FMUL R4, R4, 0.25 ;  /* 0x3e80000004042820 */ /* 0x000fe40000400000 */
[----:B------:R-:W0:Y:S01]  /*0510*/  MUFU.RCP R2, R2 ;  /* 0x0000000200027308 */ /* 0x000e220000001000 */
[----:B------:R-:W-:Y:S01]  /*0520*/  FSEL R3, R6, 1, P6 ;  /* 0x3f80000006037808 */ /* 0x000fe20003000000 */
[----:B------:R-:W-:Y:S01]  /*0530*/  @!P1 FMUL R4, R4, 16777216 ;  /* 0x4b80000004049820 */ /* 0x000fe20000400000 */
[----:B------:R-:W-:Y:S01]  /*0540*/  FSETP.GEU.AND P6, PT, R26, 1.175494350822287508e-38, PT ;  /* 0x008000001a00780b */ /* 0x000fe20003fce000 */
[----:B------:R-:W-:-:S04]  /*0550*/  FADD R9, R10, R7 ;  /* 0x000000070a097221 */ /* 0x000fc80000000000 */
[----:B------:R-:W1:Y:S01]  /*0560*/  MUFU.RCP R8, R27 ;  /* 0x0000001b00087308 */ /* 0x000e620000001000 */
[----:B------:R-:W-:Y:S01]  /*0570*/  FSEL R5, R6, 1, P5 ;  /* 0x3f80000006057808 */ /* 0x000fe20002800000 */
[----:B------:R-:W-:-:S06]  /*0580*/  FADD R28, R11, R28 ;  /* 0x0000001c0b1c7221 */ /* 0x000fcc0000000000 */
[----:B------:R-:W2:Y:S01]  /*0590*/  MUFU.RCP R7, R4 ;  /* 0x0000000400077308 */ /* 0x000ea20000001000 */
[----:B------:R-:W-:Y:S01]  /*05a0*/  FSEL R10, R6, 1, P2 ;  /* 0x3f800000060a7808 */ /* 0x000fe20001000000 */
[----:B------:R-:W-:Y:S01]  /*05b0*/  @P0 FMUL R26, R26, 0.25 ;  /* 0x3e8000001a1a0820 */ /* 0x000fe20000400000 */
[----:B-----5:R-:W-:Y:S01]  /*05c0*/  LOP3.LUT R15, R15, 0x80000000, RZ, 0x3c, !PT ;  /* 0x800000000f0f7812 */ /* 0x020fe200078e3cff */
[----:B------:R-:W-:Y:S01]  /*05d0*/  FADD R13, R13, R28 ;  /* 0x0000001c0d0d7221 */ /* 0x000fe20000000000 */
[----:B------:R-:W-:Y:S01]  /*05e0*/  @!P4 FMUL R3, R3, 16777216 ;  /* 0x4b8000000303c820 */ /* 0x000fe20000400000 */
[----:B------:R-:W-:Y:S01]  /*05f0*/  @!P3 FMUL R5, R5, 16777216 ;  /* 0x4b8000000505b820 */ /* 0x000fe20000400000 */
[----:B------:R-:W-:Y:S01]  /*0600*/  @!P6 FMUL R26, R26, 16777216 ;  /* 0x4b8000001a1ae820 */ /* 0x000fe20000400000 */
[----:B------:R-:W-:Y:S01]  /*0610*/  @!P1 FMUL R10, R10, 16777216 ;  /* 0x4b8000000a0a9820 */ /* 0x000fe20000400000 */
[----:B------:R-:W-:Y:S01]  /*0620*/  FFMA R15, R13, 0.25, R15 ;  /* 0x3e8000000d0f7823 */ /* 0x000fe2000000000f */
[----:B0-----:R-:W-:Y:S01]  /*0630*/  FMUL R28, R2, R5 ;  /* 0x00000005021c7220 */ /* 0x001fe20000400000 */
[----:B-1----:R-:W-:Y:S01]  /*0640*/  FMUL R8, R8, R3 ;  /* 0x0000000308087220 */ /* 0x002fe20000400000 */
[----:B------:R-:W-:Y:S01]  /*0650*/  FADD R12, R12, R9 ;  /* 0x000000090c0c7221 */ /* 0x000fe20000000000 */
[----:B------:R-:W0:Y:S01]  /*0660*/  LDC.64 R2, c[0x0][0x258] ;  /* 0x00009600ff027b82 */ /* 0x000e220000000a00 */
[----:B------:R-:W-:Y:S01]  /*0670*/  FSEL R9, R6, 1, P0 ;  /* 0x3f80000006097808 */ /* 0x000fe20000000000 */
[----:B--2---:R-:W-:Y:S01]  /*0680*/  FMUL R10, R7, R10 ;  /* 0x0000000a070a7220 */ /* 0x004fe20000400000 */
[----:B------:R-:W-:Y:S01]  /*0690*/  FMUL R28, R28, R15 ;  /* 0x0000000f1c1c7220 */ /* 0x000fe20000400000 */
[----:B------:R-:W1:Y:S01]  /*06a0*/  MUFU.RCP R26, R26 ;  /* 0x0000001a001a7308 */ /* 0x000e620000001000 */
[----:B------:R-:W-:-:S03]  /*06b0*/  LOP3.LUT R15, R14, 0x80000000, RZ, 0x3c, !PT ;  /* 0x800000000e0f7812 */ /* 0x000fc600078e3cff */
[----:B------:R-:W2:Y:S02]  /*06c0*/  LDC.64 R4, c[0x0][0x260] ;  /* 0x00009800ff047b82 */ /* 0x000ea40000000a00 */
[----:B------:R-:W-:-:S06]  /*06d0*/  FFMA R15, R12, 0.25, R15 ;  /* 0x3e8000000c0f7823 */ /* 0x000fcc000000000f */
[----:B------:R-:W4:Y:S01]  /*06e0*/  LDC.64 R6, c[0x0][0x268] ;  /* 0x00009a00ff067b82 */ /* 0x000f220000000a00 */
[----:B------:R-:W-:Y:S01]  /*06f0*/  FMUL R15, R8, R15 ;  /* 0x0000000f080f7220 */ /* 0x000fe20000400000 */
[----:B------:R-:W-:Y:S01]  /*0700*/  LOP3.LUT R11, R16, 0x80000000, RZ, 0x3c, !PT ;  /* 0x80000000100b7812 */ /* 0x000fe200078e3cff */
[----:B------:R-:W-:Y:S01]  /*0710*/  @!P6 FMUL R9, R9, 16777216 ;  /* 0x4b8000000909e820 */ /* 0x000fe20000400000 */
[----:B------:R-:W-:Y:S01]  /*0720*/  LOP3.LUT R14, R17, 0x80000000, RZ, 0x3c, !PT ;  /* 0x80000000110e7812 */ /* 0x000fe200078e3cff */
[----:B------:R-:W-:Y:S01]  /*0730*/  FFMA R19, R19, R28, R21 ;  /* 0x0000001c13137223 */ /* 0x000fe20000000015 */
[----:B------:R-:W-:Y:S01]  /*0740*/  FFMA R15, R18, R15, R20 ;  /* 0x0000000f120f7223 */ /* 0x000fe20000000014 */
[----:B-1----:R-:W-:Y:S01]  /*0750*/  FMUL R9, R26, R9 ;  /* 0x000000091a097220 */ /* 0x002fe20000400000 */
[----:B------:R-:W-:Y:S01]  /*0760*/  FFMA R11, R12, 0.25, R11 ;  /* 0x3e8000000c0b7823 */ /* 0x000fe2000000000b */
[----:B------:R-:W-:Y:S01]  /*0770*/  FFMA R14, R13, 0.25, R14 ;  /* 0x3e8000000d0e7823 */ /* 0x000fe2000000000e */
[----:B------:R-:W-:-:S02]  /*0780*/  FSETP.GEU.AND P0, PT, R19, RZ, PT ;  /* 0x000000ff1300720b */ /* 0x000fc40003f0e000 */
[----:B------:R-:W-:Y:S01]  /*0790*/  FSETP.GEU.AND P1, PT, R15, RZ, PT ;  /* 0x000000ff0f00720b */ /* 0x000fe20003f2e000 */
[----:B------:R-:W-:Y:S01]  /*07a0*/  FMUL R11, R11, R10 ;  /* 0x0000000a0b0b7220 */ /* 0x000fe20000400000 */
[----:B------:R-:W-:Y:S01]  /*07b0*/  FMUL R14, R14, R9 ;  /* 0x000000090e0e7220 */ /* 0x000fe20000400000 */
[----:B0-----:R-:W-:-:S04]  /*07c0*/  IMAD.WIDE R2, R0, 0x4, R2 ;  /* 0x0000000400027825 */ /* 0x001fc800078e0202 */
[----:B------:R-:W-:Y:S01]  /*07d0*/  FMUL R12, R12, 0.25 ;  /* 0x3e8000000c0c7820 */ /* 0x000fe20000400000 */
[----:B------:R-:W-:Y:S01]  /*07e0*/  FMUL R13, R13, 0.25 ;  /* 0x3e8000000d0d7820 */ /* 0x000fe20000400000 */
[----:B------:R-:W-:Y:S01]  /*07f0*/  FSEL R19, R19, RZ, P0 ;  /* 0x000000ff13137208 */ /* 0x000fe20000000000 */
[----:B--2---:R-:W-:Y:S01]  /*0800*/  IMAD.WIDE R4, R0, 0x4, R4 ;  /* 0x0000000400047825 */ /* 0x004fe200078e0204 */
[----:B------:R-:W-:-:S03]  /*0810*/  FSEL R18, R15, RZ, P1 ;  /* 0x000000ff0f127208 */ /* 0x000fc60000800000 */
[----:B---3--:R-:W-:Y:S01]  /*0820*/  FFMA R22, R22, R11, R24 ;  /* 0x0000000b16167223 */ /* 0x008fe20000000018 */
[----:B------:R-:W-:Y:S01]  /*0830*/  FFMA R23, R23, R14, R25 ;  /* 0x0000000e17177223 */ /* 0x000fe20000000019 */
[----:B----4-:R-:W-:Y:S01]  /*0840*/  IMAD.WIDE R6, R0, 0x4, R6 ;  /* 0x0000000400067825 */ /* 0x010fe200078e0206 */
[----:B------:R-:W-:Y:S04]  /*0850*/  STG.E.64 desc[UR4][R2.64], R12 ;  /* 0x0000000c02007986 */ /* 0x000fe8000c101b04 */
[----:B------:R-:W-:Y:S04]  /*0860*/  STG.E.64 desc[UR4][R4.64], R18 ;  /* 0x0000001204007986 */ /* 0x000fe8000c101b04 */
[----:B------:R-:W-:Y:S01]  /*0870*/  STG.E.64 desc[UR4][R6.64], R22 ;  /* 0x0000001606007986 */ /* 0x000fe2000c101b04 */
[----:B------:R-:W-:Y:S05]  /*0880*/  EXIT ;  /* 0x000000000000794d */ /* 0x000fea0003800000 */
.L_x_0:
[----:B------:R-:W-:-:S00]  /*0890*/  BRA `(.L_x_0) ;  /* 0xfffffffc00fc7947 */ /* 0x000fc0000383ffff */
[----:B------:R-:W-:-:S00]  /*08a0*/  NOP ;  /* 0x0000000000007918 */ /* 0x000fc00000000000 */
        /* <DEDUP_REMOVED lines=13> */
.L_x_1:


//--------------------- .nv.global.init           --------------------------
	.section	.nv.global.init,"aw",@progbits
.nv.global.init:
	.type		_$_str,@object
	.size		_$_str,(_$_str_$_2 - _$_str)
_$_str:
        /*0000*/ 	.byte	0x5f, 0x5f, 0x43, 0x55, 0x44, 0x41, 0x5f, 0x46, 0x54, 0x5a, 0x00
	.type		_$_str_$_2,@object
	.size		_$_str_$_2,(.L_1 - _$_str_$_2)
_$_str_$_2:
        /*000b*/ 	.byte	0x5f, 0x5f, 0x43, 0x55, 0x44, 0x41, 0x5f, 0x50, 0x52, 0x45, 0x43, 0x5f, 0x53, 0x51, 0x52, 0x54
        /*001b*/ 	.byte	0x00
.L_1:


//--------------------- .nv.constant0.triton_poi_fused__native_batch_norm_legit_no_training_avg_pool2d_relu_10 --------------------------
	.section	.nv.constant0.triton_poi_fused__native_batch_norm_legit_no_training_avg_pool2d_relu_10,"a",@progbits
	.sectionflags	@""
	.align	4
.nv.constant0.triton_poi_fused__native_batch_norm_legit_no_training_avg_pool2d_relu_10:
	.zero		628
